//
// Generated by NVIDIA NVVM Compiler
//
// Compiler Build ID: CL-36424714
// Cuda compilation tools, release 13.0, V13.0.88
// Based on NVVM 20.0.0
//

.version 9.0
.target sm_100
.address_size 64

	// .globl	_Z12gather_naivePfPiS_ii

.visible .entry _Z12gather_naivePfPiS_ii(
	.param .u64 .ptr .align 1 _Z12gather_naivePfPiS_ii_param_0,
	.param .u64 .ptr .align 1 _Z12gather_naivePfPiS_ii_param_1,
	.param .u64 .ptr .align 1 _Z12gather_naivePfPiS_ii_param_2,
	.param .u32 _Z12gather_naivePfPiS_ii_param_3,
	.param .u32 _Z12gather_naivePfPiS_ii_param_4
)
{
	.reg .pred 	%p<5>;
	.reg .b32 	%r<9>;
	.reg .b32 	%f<2>;
	.reg .b64 	%rd<15>;

	ld.param.u64 	%rd2, [_Z12gather_naivePfPiS_ii_param_0];
	ld.param.u64 	%rd3, [_Z12gather_naivePfPiS_ii_param_1];
	ld.param.u64 	%rd4, [_Z12gather_naivePfPiS_ii_param_2];
	ld.param.u32 	%r4, [_Z12gather_naivePfPiS_ii_param_3];
	ld.param.u32 	%r3, [_Z12gather_naivePfPiS_ii_param_4];
	cvta.to.global.u64 	%rd1, %rd4;
	mov.u32 	%r5, %ctaid.x;
	mov.u32 	%r6, %ntid.x;
	mov.u32 	%r7, %tid.x;
	mad.lo.s32 	%r1, %r5, %r6, %r7;
	setp.ge.s32 	%p1, %r1, %r4;
	@%p1 bra 	$L__BB0_4;
	cvta.to.global.u64 	%rd5, %rd3;
	mul.wide.s32 	%rd6, %r1, 4;
	add.s64 	%rd7, %rd5, %rd6;
	ld.global.u32 	%r2, [%rd7];
	setp.lt.s32 	%p2, %r2, 0;
	setp.ge.s32 	%p3, %r2, %r3;
	or.pred  	%p4, %p2, %p3;
	@%p4 bra 	$L__BB0_3;
	cvta.to.global.u64 	%rd10, %rd2;
	mul.wide.u32 	%rd11, %r2, 4;
	add.s64 	%rd12, %rd10, %rd11;
	ld.global.f32 	%f1, [%rd12];
	add.s64 	%rd14, %rd1, %rd6;
	st.global.f32 	[%rd14], %f1;
	bra.uni 	$L__BB0_4;
$L__BB0_3:
	add.s64 	%rd9, %rd1, %rd6;
	mov.b32 	%r8, 0;
	st.global.u32 	[%rd9], %r8;
$L__BB0_4:
	ret;

}
	// .globl	_Z13scatter_naivePfPiS_ii
.visible .entry _Z13scatter_naivePfPiS_ii(
	.param .u64 .ptr .align 1 _Z13scatter_naivePfPiS_ii_param_0,
	.param .u64 .ptr .align 1 _Z13scatter_naivePfPiS_ii_param_1,
	.param .u64 .ptr .align 1 _Z13scatter_naivePfPiS_ii_param_2,
	.param .u32 _Z13scatter_naivePfPiS_ii_param_3,
	.param .u32 _Z13scatter_naivePfPiS_ii_param_4
)
{
	.reg .pred 	%p<5>;
	.reg .b32 	%r<8>;
	.reg .b32 	%f<2>;
	.reg .b64 	%rd<13>;

	ld.param.u64 	%rd1, [_Z13scatter_naivePfPiS_ii_param_0];
	ld.param.u64 	%rd2, [_Z13scatter_naivePfPiS_ii_param_1];
	ld.param.u64 	%rd3, [_Z13scatter_naivePfPiS_ii_param_2];
	ld.param.u32 	%r4, [_Z13scatter_naivePfPiS_ii_param_3];
	ld.param.u32 	%r3, [_Z13scatter_naivePfPiS_ii_param_4];
	mov.u32 	%r5, %ctaid.x;
	mov.u32 	%r6, %ntid.x;
	mov.u32 	%r7, %tid.x;
	mad.lo.s32 	%r1, %r5, %r6, %r7;
	setp.ge.s32 	%p1, %r1, %r4;
	@%p1 bra 	$L__BB1_3;
	cvta.to.global.u64 	%rd4, %rd2;
	mul.wide.s32 	%rd5, %r1, 4;
	add.s64 	%rd6, %rd4, %rd5;
	ld.global.u32 	%r2, [%rd6];
	setp.lt.s32 	%p2, %r2, 0;
	setp.ge.s32 	%p3, %r2, %r3;
	or.pred  	%p4, %p2, %p3;
	@%p4 bra 	$L__BB1_3;
	cvta.to.global.u64 	%rd7, %rd1;
	add.s64 	%rd9, %rd7, %rd5;
	ld.global.f32 	%f1, [%rd9];
	cvta.to.global.u64 	%rd10, %rd3;
	mul.wide.u32 	%rd11, %r2, 4;
	add.s64 	%rd12, %rd10, %rd11;
	st.global.f32 	[%rd12], %f1;
$L__BB1_3:
	ret;

}
	// .globl	_Z20scatter_atomic_naivePfPiS_ii
.visible .entry _Z20scatter_atomic_naivePfPiS_ii(
	.param .u64 .ptr .align 1 _Z20scatter_atomic_naivePfPiS_ii_param_0,
	.param .u64 .ptr .align 1 _Z20scatter_atomic_naivePfPiS_ii_param_1,
	.param .u64 .ptr .align 1 _Z20scatter_atomic_naivePfPiS_ii_param_2,
	.param .u32 _Z20scatter_atomic_naivePfPiS_ii_param_3,
	.param .u32 _Z20scatter_atomic_naivePfPiS_ii_param_4
)
{
	.reg .pred 	%p<5>;
	.reg .b32 	%r<8>;
	.reg .b32 	%f<3>;
	.reg .b64 	%rd<13>;

	ld.param.u64 	%rd1, [_Z20scatter_atomic_naivePfPiS_ii_param_0];
	ld.param.u64 	%rd2, [_Z20scatter_atomic_naivePfPiS_ii_param_1];
	ld.param.u64 	%rd3, [_Z20scatter_atomic_naivePfPiS_ii_param_2];
	ld.param.u32 	%r4, [_Z20scatter_atomic_naivePfPiS_ii_param_3];
	ld.param.u32 	%r3, [_Z20scatter_atomic_naivePfPiS_ii_param_4];
	mov.u32 	%r5, %ctaid.x;
	mov.u32 	%r6, %ntid.x;
	mov.u32 	%r7, %tid.x;
	mad.lo.s32 	%r1, %r5, %r6, %r7;
	setp.ge.s32 	%p1, %r1, %r4;
	@%p1 bra 	$L__BB2_3;
	cvta.to.global.u64 	%rd4, %rd2;
	mul.wide.s32 	%rd5, %r1, 4;
	add.s64 	%rd6, %rd4, %rd5;
	ld.global.u32 	%r2, [%rd6];
	setp.lt.s32 	%p2, %r2, 0;
	setp.ge.s32 	%p3, %r2, %r3;
	or.pred  	%p4, %p2, %p3;
	@%p4 bra 	$L__BB2_3;
	cvta.to.global.u64 	%rd7, %rd3;
	mul.wide.u32 	%rd8, %r2, 4;
	add.s64 	%rd9, %rd7, %rd8;
	cvta.to.global.u64 	%rd10, %rd1;
	add.s64 	%rd12, %rd10, %rd5;
	ld.global.f32 	%f1, [%rd12];
	atom.global.add.f32 	%f2, [%rd9], %f1;
$L__BB2_3:
	ret;

}


// ===== COMPILED SASS (sm_100) =====

	.target	sm_100

	.elftype	@"ET_EXEC"


//--------------------- .note.nv.tkinfo           --------------------------
	.section	.note.nv.tkinfo,"",@"SHT_NOTE"
	.sectionflags	@"SHF_NOTE_NV_TKINFO"
	.tkinfo
        /*0018*/ 	.word	0x00000002
        /*0030*/ 	.string	""
        /*0030*/ 	.string	"ptxas"
        /*0030*/ 	.string	"Cuda compilation tools, release 13.0, V13.0.88"
        /*0030*/ 	.string	"Build cuda_13.0.r13.0/compiler.36424714_0"
        /*0030*/ 	.string	"-arch sm_100 -m 64 "



//--------------------- .note.nv.cuinfo           --------------------------
	.section	.note.nv.cuinfo,"",@"SHT_NOTE"
	.sectionflags	@"SHF_NOTE_NV_CUINFO"
        /*0018*/ 	.short	0x0002
        /*001a*/ 	.short	0x0064
        /*001c*/ 	.short	0x0082
	.zero		2


//--------------------- .nv.info                  --------------------------
	.section	.nv.info,"",@"SHT_CUDA_INFO"
	.align	4


	//----- nvinfo : EIATTR_REGCOUNT
	.align		4
        /*0000*/ 	.byte	0x04, 0x2f
        /*0002*/ 	.short	(.L_1 - .L_0)
	.align		4
.L_0:
        /*0004*/ 	.word	index@(_Z12gather_naivePfPiS_ii)
        /*0008*/ 	.word	0x0000000a


	//----- nvinfo : EIATTR_FRAME_SIZE
	.align		4
.L_1:
        /*000c*/ 	.byte	0x04, 0x11
        /*000e*/ 	.short	(.L_3 - .L_2)
	.align		4
.L_2:
        /*0010*/ 	.word	index@(_Z12gather_naivePfPiS_ii)
        /*0014*/ 	.word	0x00000000


	//----- nvinfo : EIATTR_REGCOUNT
	.align		4
.L_3:
        /*0018*/ 	.byte	0x04, 0x2f
        /*001a*/ 	.short	(.L_5 - .L_4)
	.align		4
.L_4:
        /*001c*/ 	.word	index@(_Z13scatter_naivePfPiS_ii)
        /*0020*/ 	.word	0x0000000a


	//----- nvinfo : EIATTR_FRAME_SIZE
	.align		4
.L_5:
        /*0024*/ 	.byte	0x04, 0x11
        /*0026*/ 	.short	(.L_7 - .L_6)
	.align		4
.L_6:
        /*0028*/ 	.word	index@(_Z13scatter_naivePfPiS_ii)
        /*002c*/ 	.word	0x00000000


	//----- nvinfo : EIATTR_REGCOUNT
	.align		4
.L_7:
        /*0030*/ 	.byte	0x04, 0x2f
        /*0032*/ 	.short	(.L_9 - .L_8)
	.align		4
.L_8:
        /*0034*/ 	.word	index@(_Z20scatter_atomic_naivePfPiS_ii)
        /*0038*/ 	.word	0x0000000c


	//----- nvinfo : EIATTR_FRAME_SIZE
	.align		4
.L_9:
        /*003c*/ 	.byte	0x04, 0x11
        /*003e*/ 	.short	(.L_11 - .L_10)
	.align		4
.L_10:
        /*0040*/ 	.word	index@(_Z20scatter_atomic_naivePfPiS_ii)
        /*0044*/ 	.word	0x00000000


	//----- nvinfo : EIATTR_MIN_STACK_SIZE
	.align		4
.L_11:
        /*0048*/ 	.byte	0x04, 0x12
        /*004a*/ 	.short	(.L_13 - .L_12)
	.align		4
.L_12:
        /*004c*/ 	.word	index@(_Z20scatter_atomic_naivePfPiS_ii)
        /*0050*/ 	.word	0x00000000


	//----- nvinfo : EIATTR_MIN_STACK_SIZE
	.align		4
.L_13:
        /*0054*/ 	.byte	0x04, 0x12
        /*0056*/ 	.short	(.L_15 - .L_14)
	.align		4
.L_14:
        /*0058*/ 	.word	index@(_Z13scatter_naivePfPiS_ii)
        /*005c*/ 	.word	0x00000000


	//----- nvinfo : EIATTR_MIN_STACK_SIZE
	.align		4
.L_15:
        /*0060*/ 	.byte	0x04, 0x12
        /*0062*/ 	.short	(.L_17 - .L_16)
	.align		4
.L_16:
        /*0064*/ 	.word	index@(_Z12gather_naivePfPiS_ii)
        /*0068*/ 	.word	0x00000000
.L_17:


//--------------------- .nv.compat                --------------------------
	.section	.nv.compat,"",@"SHT_CUDA_COMPAT_INFO"
	.align	4
        /*0000*/ 	.byte	0x02, 0x09, 0x00, 0x00, 0x02, 0x02, 0x01, 0x00, 0x02, 0x05, 0x05, 0x00, 0x03, 0x07, 0x01, 0x01
        /*0010*/ 	.byte	0x02, 0x03, 0x00, 0x00, 0x02, 0x06, 0x01, 0x00, 0x04, 0x0b, 0x08, 0x00, 0x09, 0x00, 0x00, 0x00
        /*0020*/ 	.byte	0x00, 0x00, 0x00, 0x00


//--------------------- .nv.info._Z20scatter_atomic_naivePfPiS_ii --------------------------
	.section	.nv.info._Z20scatter_atomic_naivePfPiS_ii,"",@"SHT_CUDA_INFO"
	.sectionflags	@""
	.align	4


	//----- nvinfo : EIATTR_CUDA_API_VERSION
	.align		4
        /*0000*/ 	.byte	0x04, 0x37
        /*0002*/ 	.short	(.L_19 - .L_18)
.L_18:
        /*0004*/ 	.word	0x00000082


	//----- nvinfo : EIATTR_KPARAM_INFO
	.align		4
.L_19:
        /*0008*/ 	.byte	0x04, 0x17
        /*000a*/ 	.short	(.L_21 - .L_20)
.L_20:
        /*000c*/ 	.word	0x00000000
        /*0010*/ 	.short	0x0004
        /*0012*/ 	.short	0x001c
        /*0014*/ 	.byte	0x00, 0xf0, 0x11, 0x00


	//----- nvinfo : EIATTR_KPARAM_INFO
	.align		4
.L_21:
        /*0018*/ 	.byte	0x04, 0x17
        /*001a*/ 	.short	(.L_23 - .L_22)
.L_22:
        /*001c*/ 	.word	0x00000000
        /*0020*/ 	.short	0x0003
        /*0022*/ 	.short	0x0018
        /*0024*/ 	.byte	0x00, 0xf0, 0x11, 0x00


	//----- nvinfo : EIATTR_KPARAM_INFO
	.align		4
.L_23:
        /*0028*/ 	.byte	0x04, 0x17
        /*002a*/ 	.short	(.L_25 - .L_24)
.L_24:
        /*002c*/ 	.word	0x00000000
        /*0030*/ 	.short	0x0002
        /*0032*/ 	.short	0x0010
        /*0034*/ 	.byte	0x00, 0xf5, 0x21, 0x00


	//----- nvinfo : EIATTR_KPARAM_INFO
	.align		4
.L_25:
        /*0038*/ 	.byte	0x04, 0x17
        /*003a*/ 	.short	(.L_27 - .L_26)
.L_26:
        /*003c*/ 	.word	0x00000000
        /*0040*/ 	.short	0x0001
        /*0042*/ 	.short	0x0008
        /*0044*/ 	.byte	0x00, 0xf5, 0x21, 0x00


	//----- nvinfo : EIATTR_KPARAM_INFO
	.align		4
.L_27:
        /*0048*/ 	.byte	0x04, 0x17
        /*004a*/ 	.short	(.L_29 - .L_28)
.L_28:
        /*004c*/ 	.word	0x00000000
        /*0050*/ 	.short	0x0000
        /*0052*/ 	.short	0x0000
        /*0054*/ 	.byte	0x00, 0xf5, 0x21, 0x00


	//----- nvinfo : EIATTR_SPARSE_MMA_MASK
	.align		4
.L_29:
        /*0058*/ 	.byte	0x03, 0x50
        /*005a*/ 	.short	0x0000


	//----- nvinfo : EIATTR_MAXREG_COUNT
	.align		4
        /*005c*/ 	.byte	0x03, 0x1b
        /*005e*/ 	.short	0x00ff


	//----- nvinfo : EIATTR_MERCURY_ISA_VERSION
	.align		4
        /*0060*/ 	.byte	0x03, 0x5f
        /*0062*/ 	.short	0x0101


	//----- nvinfo : EIATTR_VRC_CTA_INIT_COUNT
	.align		4
        /*0064*/ 	.byte	0x02, 0x4a
	.zero		1
	.zero		1


	//----- nvinfo : EIATTR_EXIT_INSTR_OFFSETS
	.align		4
        /*0068*/ 	.byte	0x04, 0x1c
        /*006a*/ 	.short	(.L_31 - .L_30)


	//   ....[0]....
.L_30:
        /*006c*/ 	.word	0x00000070


	//   ....[1]....
        /*0070*/ 	.word	0x000000f0


	//   ....[2]....
        /*0074*/ 	.word	0x00000160


	//----- nvinfo : EIATTR_CBANK_PARAM_SIZE
	.align		4
.L_31:
        /*0078*/ 	.byte	0x03, 0x19
        /*007a*/ 	.short	0x0020


	//----- nvinfo : EIATTR_PARAM_CBANK
	.align		4
        /*007c*/ 	.byte	0x04, 0x0a
        /*007e*/ 	.short	(.L_33 - .L_32)
	.align		4
.L_32:
        /*0080*/ 	.word	index@(.nv.constant0._Z20scatter_atomic_naivePfPiS_ii)
        /*0084*/ 	.short	0x0380
        /*0086*/ 	.short	0x0020


	//----- nvinfo : EIATTR_SW_WAR
	.align		4
.L_33:
        /*0088*/ 	.byte	0x04, 0x36
        /*008a*/ 	.short	(.L_35 - .L_34)
.L_34:
        /*008c*/ 	.word	0x00000008
.L_35:


//--------------------- .nv.info._Z13scatter_naivePfPiS_ii --------------------------
	.section	.nv.info._Z13scatter_naivePfPiS_ii,"",@"SHT_CUDA_INFO"
	.sectionflags	@""
	.align	4


	//----- nvinfo : EIATTR_CUDA_API_VERSION
	.align		4
        /*0000*/ 	.byte	0x04, 0x37
        /*0002*/ 	.short	(.L_37 - .L_36)
.L_36:
        /*0004*/ 	.word	0x00000082


	//----- nvinfo : EIATTR_KPARAM_INFO
	.align		4
.L_37:
        /*0008*/ 	.byte	0x04, 0x17
        /*000a*/ 	.short	(.L_39 - .L_38)
.L_38:
        /*000c*/ 	.word	0x00000000
        /*0010*/ 	.short	0x0004
        /*0012*/ 	.short	0x001c
        /*0014*/ 	.byte	0x00, 0xf0, 0x11, 0x00


	//----- nvinfo : EIATTR_KPARAM_INFO
	.align		4
.L_39:
        /*0018*/ 	.byte	0x04, 0x17
        /*001a*/ 	.short	(.L_41 - .L_40)
.L_40:
        /*001c*/ 	.word	0x00000000
        /*0020*/ 	.short	0x0003
        /*0022*/ 	.short	0x0018
        /*0024*/ 	.byte	0x00, 0xf0, 0x11, 0x00


	//----- nvinfo : EIATTR_KPARAM_INFO
	.align		4
.L_41:
        /*0028*/ 	.byte	0x04, 0x17
        /*002a*/ 	.short	(.L_43 - .L_42)
.L_42:
        /*002c*/ 	.word	0x00000000
        /*0030*/ 	.short	0x0002
        /*0032*/ 	.short	0x0010
        /*0034*/ 	.byte	0x00, 0xf5, 0x21, 0x00


	//----- nvinfo : EIATTR_KPARAM_INFO
	.align		4
.L_43:
        /*0038*/ 	.byte	0x04, 0x17
        /*003a*/ 	.short	(.L_45 - .L_44)
.L_44:
        /*003c*/ 	.word	0x00000000
        /*0040*/ 	.short	0x0001
        /*0042*/ 	.short	0x0008
        /*0044*/ 	.byte	0x00, 0xf5, 0x21, 0x00


	//----- nvinfo : EIATTR_KPARAM_INFO
	.align		4
.L_45:
        /*0048*/ 	.byte	0x04, 0x17
        /*004a*/ 	.short	(.L_47 - .L_46)
.L_46:
        /*004c*/ 	.word	0x00000000
        /*0050*/ 	.short	0x0000
        /*0052*/ 	.short	0x0000
        /*0054*/ 	.byte	0x00, 0xf5, 0x21, 0x00


	//----- nvinfo : EIATTR_SPARSE_MMA_MASK
	.align		4
.L_47:
        /*0058*/ 	.byte	0x03, 0x50
        /*005a*/ 	.short	0x0000


	//----- nvinfo : EIATTR_MAXREG_COUNT
	.align		4
        /*005c*/ 	.byte	0x03, 0x1b
        /*005e*/ 	.short	0x00ff


	//----- nvinfo : EIATTR_MERCURY_ISA_VERSION
	.align		4
        /*0060*/ 	.byte	0x03, 0x5f
        /*0062*/ 	.short	0x0101


	//----- nvinfo : EIATTR_VRC_CTA_INIT_COUNT
	.align		4
        /*0064*/ 	.byte	0x02, 0x4a
	.zero		1
	.zero		1


	//----- nvinfo : EIATTR_EXIT_INSTR_OFFSETS
	.align		4
        /*0068*/ 	.byte	0x04, 0x1c
        /*006a*/ 	.short	(.L_49 - .L_48)


	//   ....[0]....
.L_48:
        /*006c*/ 	.word	0x00000070


	//   ....[1]....
        /*0070*/ 	.word	0x000000f0


	//   ....[2]....
        /*0074*/ 	.word	0x00000160


	//----- nvinfo : EIATTR_CBANK_PARAM_SIZE
	.align		4
.L_49:
        /*0078*/ 	.byte	0x03, 0x19
        /*007a*/ 	.short	0x0020


	//----- nvinfo : EIATTR_PARAM_CBANK
	.align		4
        /*007c*/ 	.byte	0x04, 0x0a
        /*007e*/ 	.short	(.L_51 - .L_50)
	.align		4
.L_50:
        /*0080*/ 	.word	index@(.nv.constant0._Z13scatter_naivePfPiS_ii)
        /*0084*/ 	.short	0x0380
        /*0086*/ 	.short	0x0020


	//----- nvinfo : EIATTR_SW_WAR
	.align		4
.L_51:
        /*0088*/ 	.byte	0x04, 0x36
        /*008a*/ 	.short	(.L_53 - .L_52)
.L_52:
        /*008c*/ 	.word	0x00000008
.L_53:


//--------------------- .nv.info._Z12gather_naivePfPiS_ii --------------------------
	.section	.nv.info._Z12gather_naivePfPiS_ii,"",@"SHT_CUDA_INFO"
	.sectionflags	@""
	.align	4


	//----- nvinfo : EIATTR_CUDA_API_VERSION
	.align		4
        /*0000*/ 	.byte	0x04, 0x37
        /*0002*/ 	.short	(.L_55 - .L_54)
.L_54:
        /*0004*/ 	.word	0x00000082


	//----- nvinfo : EIATTR_KPARAM_INFO
	.align		4
.L_55:
        /*0008*/ 	.byte	0x04, 0x17
        /*000a*/ 	.short	(.L_57 - .L_56)
.L_56:
        /*000c*/ 	.word	0x00000000
        /*0010*/ 	.short	0x0004
        /*0012*/ 	.short	0x001c
        /*0014*/ 	.byte	0x00, 0xf0, 0x11, 0x00


	//----- nvinfo : EIATTR_KPARAM_INFO
	.align		4
.L_57:
        /*0018*/ 	.byte	0x04, 0x17
        /*001a*/ 	.short	(.L_59 - .L_58)
.L_58:
        /*001c*/ 	.word	0x00000000
        /*0020*/ 	.short	0x0003
        /*0022*/ 	.short	0x0018
        /*0024*/ 	.byte	0x00, 0xf0, 0x11, 0x00


	//----- nvinfo : EIATTR_KPARAM_INFO
	.align		4
.L_59:
        /*0028*/ 	.byte	0x04, 0x17
        /*002a*/ 	.short	(.L_61 - .L_60)
.L_60:
        /*002c*/ 	.word	0x00000000
        /*0030*/ 	.short	0x0002
        /*0032*/ 	.short	0x0010
        /*0034*/ 	.byte	0x00, 0xf5, 0x21, 0x00


	//----- nvinfo : EIATTR_KPARAM_INFO
	.align		4
.L_61:
        /*0038*/ 	.byte	0x04, 0x17
        /*003a*/ 	.short	(.L_63 - .L_62)
.L_62:
        /*003c*/ 	.word	0x00000000
        /*0040*/ 	.short	0x0001
        /*0042*/ 	.short	0x0008
        /*0044*/ 	.byte	0x00, 0xf5, 0x21, 0x00


	//----- nvinfo : EIATTR_KPARAM_INFO
	.align		4
.L_63:
        /*0048*/ 	.byte	0x04, 0x17
        /*004a*/ 	.short	(.L_65 - .L_64)
.L_64:
        /*004c*/ 	.word	0x00000000
        /*0050*/ 	.short	0x0000
        /*0052*/ 	.short	0x0000
        /*0054*/ 	.byte	0x00, 0xf5, 0x21, 0x00


	//----- nvinfo : EIATTR_SPARSE_MMA_MASK
	.align		4
.L_65:
        /*0058*/ 	.byte	0x03, 0x50
        /*005a*/ 	.short	0x0000


	//----- nvinfo : EIATTR_MAXREG_COUNT
	.align		4
        /*005c*/ 	.byte	0x03, 0x1b
        /*005e*/ 	.short	0x00ff


	//----- nvinfo : EIATTR_MERCURY_ISA_VERSION
	.align		4
        /*0060*/ 	.byte	0x03, 0x5f
        /*0062*/ 	.short	0x0101


	//----- nvinfo : EIATTR_VRC_CTA_INIT_COUNT
	.align		4
        /*0064*/ 	.byte	0x02, 0x4a
	.zero		1
	.zero		1


	//----- nvinfo : EIATTR_EXIT_INSTR_OFFSETS
	.align		4
        /*0068*/ 	.byte	0x04, 0x1c
        /*006a*/ 	.short	(.L_67 - .L_66)


	//   ....[0]....
.L_66:
        /*006c*/ 	.word	0x00000070


	//   ....[1]....
        /*0070*/ 	.word	0x00000160


	//   ....[2]....
        /*0074*/ 	.word	0x000001a0


	//----- nvinfo : EIATTR_CRS_STACK_SIZE
	.align		4
.L_67:
        /*0078*/ 	.byte	0x04, 0x1e
        /*007a*/ 	.short	(.L_69 - .L_68)
.L_68:
        /*007c*/ 	.word	0x00000000


	//----- nvinfo : EIATTR_CBANK_PARAM_SIZE
	.align		4
.L_69:
        /*0080*/ 	.byte	0x03, 0x19
        /*0082*/ 	.short	0x0020


	//----- nvinfo : EIATTR_PARAM_CBANK
	.align		4
        /*0084*/ 	.byte	0x04, 0x0a
        /*0086*/ 	.short	(.L_71 - .L_70)
	.align		4
.L_70:
        /*0088*/ 	.word	index@(.nv.constant0._Z12gather_naivePfPiS_ii)
        /*008c*/ 	.short	0x0380
        /*008e*/ 	.short	0x0020


	//----- nvinfo : EIATTR_SW_WAR
	.align		4
.L_71:
        /*0090*/ 	.byte	0x04, 0x36
        /*0092*/ 	.short	(.L_73 - .L_72)
.L_72:
        /*0094*/ 	.word	0x00000008
.L_73:


//--------------------- .nv.callgraph             --------------------------
	.section	.nv.callgraph,"",@"SHT_CUDA_CALLGRAPH"
	.align	4
	.sectionentsize	8
	.align		4
        /*0000*/ 	.word	0x00000000
	.align		4
        /*0004*/ 	.word	0xffffffff
	.align		4
        /*0008*/ 	.word	0x00000000
	.align		4
        /*000c*/ 	.word	0xfffffffe
	.align		4
        /*0010*/ 	.word	0x00000000
	.align		4
        /*0014*/ 	.word	0xfffffffd
	.align		4
        /*0018*/ 	.word	0x00000000
	.align		4
        /*001c*/ 	.word	0xfffffffc


//--------------------- .text._Z20scatter_atomic_naivePfPiS_ii --------------------------
	.section	.text._Z20scatter_atomic_naivePfPiS_ii,"ax",@progbits
	.align	128
        .global         _Z20scatter_atomic_naivePfPiS_ii
        .type           _Z20scatter_atomic_naivePfPiS_ii,@function
        .size           _Z20scatter_atomic_naivePfPiS_ii,(.L_x_4 - _Z20scatter_atomic_naivePfPiS_ii)
        .other          _Z20scatter_atomic_naivePfPiS_ii,@"STO_CUDA_ENTRY STV_DEFAULT"
_Z20scatter_atomic_naivePfPiS_ii:
.text._Z20scatter_atomic_naivePfPiS_ii:
[----:B------:R-:W-:Y:S01]  /*0000*/  LDC R1, c[0x0][0x37c] ;  /* 0x0000df00ff017b82 */ /* 0x000fe20000000800 */
[----:B------:R-:W0:Y:S07]  /*0010*/  S2R R0, SR_TID.X ;  /* 0x0000000000007919 */ /* 0x000e2e0000002100 */
[----:B------:R-:W0:Y:S01]  /*0020*/  S2UR UR4, SR_CTAID.X ;  /* 0x00000000000479c3 */ /* 0x000e220000002500 */
[----:B------:R-:W1:Y:S07]  /*0030*/  LDCU UR5, c[0x0][0x398] ;  /* 0x00007300ff0577ac */ /* 0x000e6e0008000800 */
[----:B------:R-:W0:Y:S02]  /*0040*/  LDC R7, c[0x0][0x360] ;  /* 0x0000d800ff077b82 */ /* 0x000e240000000800 */
[----:B0-----:R-:W-:-:S05]  /*0050*/  IMAD R7, R7, UR4, R0 ;  /* 0x0000000407077c24 */ /* 0x001fca000f8e0200 */
[----:B-1----:R-:W-:-:S13]  /*0060*/  ISETP.GE.AND P0, PT, R7, UR5, PT ;  /* 0x0000000507007c0c */ /* 0x002fda000bf06270 */
[----:B------:R-:W-:Y:S05]  /*0070*/  @P0 EXIT ;  /* 0x000000000000094d */ /* 0x000fea0003800000 */
[----:B------:R-:W0:Y:S01]  /*0080*/  LDC.64 R2, c[0x0][0x388] ;  /* 0x0000e200ff027b82 */ /* 0x000e220000000a00 */
[----:B------:R-:W1:Y:S01]  /*0090*/  LDCU.64 UR4, c[0x0][0x358] ;  /* 0x00006b00ff0477ac */ /* 0x000e620008000a00 */
[----:B------:R-:W2:Y:S01]  /*00a0*/  LDCU UR6, c[0x0][0x39c] ;  /* 0x00007380ff0677ac */ /* 0x000ea20008000800 */
[----:B0-----:R-:W-:-:S05]  /*00b0*/  IMAD.WIDE R2, R7, 0x4, R2 ;  /* 0x0000000407027825 */ /* 0x001fca00078e0202 */
[----:B-1----:R-:W2:Y:S02]  /*00c0*/  LDG.E R9, desc[UR4][R2.64] ;  /* 0x0000000402097981 */ /* 0x002ea4000c1e1900 */
[----:B--2---:R-:W-:-:S04]  /*00d0*/  ISETP.GE.AND P0, PT, R9, UR6, PT ;  /* 0x0000000609007c0c */ /* 0x004fc8000bf06270 */
[----:B------:R-:W-:-:S13]  /*00e0*/  ISETP.LT.OR P0, PT, R9, RZ, P0 ;  /* 0x000000ff0900720c */ /* 0x000fda0000701670 */
[----:B------:R-:W-:Y:S05]  /*00f0*/  @P0 EXIT ;  /* 0x000000000000094d */ /* 0x000fea0003800000 */
[----:B------:R-:W0:Y:S08]  /*0100*/  LDC.64 R4, c[0x0][0x380] ;  /* 0x0000e000ff047b82 */ /* 0x000e300000000a00 */
[----:B------:R-:W1:Y:S01]  /*0110*/  LDC.64 R2, c[0x0][0x390] ;  /* 0x0000e400ff027b82 */ /* 0x000e620000000a00 */
[----:B0-----:R-:W-:-:S06]  /*0120*/  IMAD.WIDE R4, R7, 0x4, R4 ;  /* 0x0000000407047825 */ /* 0x001fcc00078e0204 */
[----:B------:R-:W2:Y:S01]  /*0130*/  LDG.E R5, desc[UR4][R4.64] ;  /* 0x0000000404057981 */ /* 0x000ea2000c1e1900 */
[----:B-1----:R-:W-:-:S05]  /*0140*/  IMAD.WIDE.U32 R2, R9, 0x4, R2 ;  /* 0x0000000409027825 */ /* 0x002fca00078e0002 */
[----:B--2---:R-:W-:Y:S01]  /*0150*/  REDG.E.ADD.F32.FTZ.RN.STRONG.GPU desc[UR4][R2.64], R5 ;  /* 0x00000005020079a6 */ /* 0x004fe2000c12f304 */
[----:B------:R-:W-:Y:S05]  /*0160*/  EXIT ;  /* 0x000000000000794d */ /* 0x000fea0003800000 */
.L_x_0:
[----:B------:R-:W-:-:S00]  /*0170*/  BRA `(.L_x_0) ;  /* 0xfffffffc00fc7947 */ /* 0x000fc0000383ffff */
[----:B------:R-:W-:-:S00]  /*0180*/  NOP ;  /* 0x0000000000007918 */ /* 0x000fc00000000000 */
[----:B------:R-:W-:-:S00]  /*0190*/  NOP ;  /* 0x0000000000007918 */ /* 0x000fc00000000000 */
[----:B------:R-:W-:-:S00]  /*01a0*/  NOP ;  /* 0x0000000000007918 */ /* 0x000fc00000000000 */
[----:B------:R-:W-:-:S00]  /*01b0*/  NOP ;  /* 0x0000000000007918 */ /* 0x000fc00000000000 */
[----:B------:R-:W-:-:S00]  /*01c0*/  NOP ;  /* 0x0000000000007918 */ /* 0x000fc00000000000 */
[----:B------:R-:W-:-:S00]  /*01d0*/  NOP ;  /* 0x0000000000007918 */ /* 0x000fc00000000000 */
[----:B------:R-:W-:-:S00]  /*01e0*/  NOP ;  /* 0x0000000000007918 */ /* 0x000fc00000000000 */
[----:B------:R-:W-:-:S00]  /*01f0*/  NOP ;  /* 0x0000000000007918 */ /* 0x000fc00000000000 */
.L_x_4:


//--------------------- .text._Z13scatter_naivePfPiS_ii --------------------------
	.section	.text._Z13scatter_naivePfPiS_ii,"ax",@progbits
	.align	128
        .global         _Z13scatter_naivePfPiS_ii
        .type           _Z13scatter_naivePfPiS_ii,@function
        .size           _Z13scatter_naivePfPiS_ii,(.L_x_5 - _Z13scatter_naivePfPiS_ii)
        .other          _Z13scatter_naivePfPiS_ii,@"STO_CUDA_ENTRY STV_DEFAULT"
_Z13scatter_naivePfPiS_ii:
.text._Z13scatter_naivePfPiS_ii:
        /* <DEDUP_REMOVED lines=16> */
[----:B------:R-:W0:Y:S02]  /*0100*/  LDC.64 R2, c[0x0][0x380] ;  /* 0x0000e000ff027b82 */ /* 0x000e240000000a00 */
[----:B0-----:R-:W-:-:S06]  /*0110*/  IMAD.WIDE R2, R5, 0x4, R2 ;  /* 0x0000000405027825 */ /* 0x001fcc00078e0202 */
[----:B------:R-:W0:Y:S01]  /*0120*/  LDC.64 R4, c[0x0][0x390] ;  /* 0x0000e400ff047b82 */ /* 0x000e220000000a00 */
[----:B------:R-:W2:Y:S01]  /*0130*/  LDG.E R3, desc[UR4][R2.64] ;  /* 0x0000000402037981 */ /* 0x000ea2000c1e1900 */
[----:B0-----:R-:W-:-:S05]  /*0140*/  IMAD.WIDE.U32 R4, R7, 0x4, R4 ;  /* 0x0000000407047825 */ /* 0x001fca00078e0004 */
[----:B--2---:R-:W-:Y:S01]  /*0150*/  STG.E desc[UR4][R4.64], R3 ;  /* 0x0000000304007986 */ /* 0x004fe2000c101904 */
[----:B------:R-:W-:Y:S05]  /*0160*/  EXIT ;  /* 0x000000000000794d */ /* 0x000fea0003800000 */
.L_x_1:
        /* <DEDUP_REMOVED lines=9> */
.L_x_5:


//--------------------- .text._Z12gather_naivePfPiS_ii --------------------------
	.section	.text._Z12gather_naivePfPiS_ii,"ax",@progbits
	.align	128
        .global         _Z12gather_naivePfPiS_ii
        .type           _Z12gather_naivePfPiS_ii,@function
        .size           _Z12gather_naivePfPiS_ii,(.L_x_6 - _Z12gather_naivePfPiS_ii)
        .other          _Z12gather_naivePfPiS_ii,@"STO_CUDA_ENTRY STV_DEFAULT"
_Z12gather_naivePfPiS_ii:
.text._Z12gather_naivePfPiS_ii:
        /* <DEDUP_REMOVED lines=15> */
[----:B------:R-:W-:Y:S05]  /*00f0*/  @P0 BRA `(.L_x_2) ;  /* 0x00000000001c0947 */ /* 0x000fea0003800000 */
[----:B------:R-:W0:Y:S02]  /*0100*/  LDC.64 R2, c[0x0][0x380] ;  /* 0x0000e000ff027b82 */ /* 0x000e240000000a00 */
[----:B0-----:R-:W-:-:S06]  /*0110*/  IMAD.WIDE.U32 R2, R5, 0x4, R2 ;  /* 0x0000000405027825 */ /* 0x001fcc00078e0002 */
[----:B------:R-:W0:Y:S01]  /*0120*/  LDC.64 R4, c[0x0][0x390] ;  /* 0x0000e400ff047b82 */ /* 0x000e220000000a00 */
[----:B------:R-:W2:Y:S01]  /*0130*/  LDG.E R3, desc[UR4][R2.64] ;  /* 0x0000000402037981 */ /* 0x000ea2000c1e1900 */
[----:B0-----:R-:W-:-:S05]  /*0140*/  IMAD.WIDE R4, R7, 0x4, R4 ;  /* 0x0000000407047825 */ /* 0x001fca00078e0204 */
[----:B--2---:R-:W-:Y:S01]  /*0150*/  STG.E desc[UR4][R4.64], R3 ;  /* 0x0000000304007986 */ /* 0x004fe2000c101904 */
[----:B------:R-:W-:Y:S05]  /*0160*/  EXIT ;  /* 0x000000000000794d */ /* 0x000fea0003800000 */
.L_x_2:
[----:B------:R-:W0:Y:S02]  /*0170*/  LDC.64 R2, c[0x0][0x390] ;  /* 0x0000e400ff027b82 */ /* 0x000e240000000a00 */
[----:B0-----:R-:W-:-:S05]  /*0180*/  IMAD.WIDE R2, R7, 0x4, R2 ;  /* 0x0000000407027825 */ /* 0x001fca00078e0202 */
[----:B------:R-:W-:Y:S01]  /*0190*/  STG.E desc[UR4][R2.64], RZ ;  /* 0x000000ff02007986 */ /* 0x000fe2000c101904 */
[----:B------:R-:W-:Y:S05]  /*01a0*/  EXIT ;  /* 0x000000000000794d */ /* 0x000fea0003800000 */
.L_x_3:
        /* <DEDUP_REMOVED lines=13> */
.L_x_6:


//--------------------- .nv.shared.reserved.0     --------------------------
	.section	.nv.shared.reserved.0,"aw",@nobits
	.weak		__nv_reservedSMEM_offset_0_alias
	.size		__nv_reservedSMEM_offset_0_alias, 0, 64
	.other		__nv_reservedSMEM_offset_0_alias,@"STO_CUDA_RESERVED_SHARED STV_DEFAULT"
__nv_reservedSMEM_offset_0_alias:
	.zero		0
	.zero		64


//--------------------- .nv.constant0._Z20scatter_atomic_naivePfPiS_ii --------------------------
	.section	.nv.constant0._Z20scatter_atomic_naivePfPiS_ii,"a",@progbits
	.sectionflags	@""
	.align	4
.nv.constant0._Z20scatter_atomic_naivePfPiS_ii:
	.zero		928


//--------------------- .nv.constant0._Z13scatter_naivePfPiS_ii --------------------------
	.section	.nv.constant0._Z13scatter_naivePfPiS_ii,"a",@progbits
	.sectionflags	@""
	.align	4
.nv.constant0._Z13scatter_naivePfPiS_ii:
	.zero		928


//--------------------- .nv.constant0._Z12gather_naivePfPiS_ii --------------------------
	.section	.nv.constant0._Z12gather_naivePfPiS_ii,"a",@progbits
	.sectionflags	@""
	.align	4
.nv.constant0._Z12gather_naivePfPiS_ii:
	.zero		928


//--------------------- SYMBOLS --------------------------

	.type		.nv.reservedSmem.offset0,@object
	.size		.nv.reservedSmem.offset0,0x4
